	.target	sm_103a

	.elftype	@"ET_EXEC"


//--------------------- .note.nv.tkinfo           --------------------------
	.section	.note.nv.tkinfo,"",@"SHT_NOTE"
	.sectionflags	@"SHF_NOTE_NV_TKINFO"
	.tkinfo
        /*0018*/ 	.word	0x00000002
        /*0030*/ 	.string	""
        /*0030*/ 	.string	"ptxas"
        /*0030*/ 	.string	"Cuda compilation tools, release 13.0, V13.0.88"
        /*0030*/ 	.string	"Build cuda_13.0.r13.0/compiler.36424714_0"
        /*0030*/ 	.string	"-arch sm_103a -m 64 "



//--------------------- .note.nv.cuinfo           --------------------------
	.section	.note.nv.cuinfo,"",@"SHT_NOTE"
	.sectionflags	@"SHF_NOTE_NV_CUINFO"
        /*0018*/ 	.short	0x0002
        /*001a*/ 	.short	0x0067
        /*001c*/ 	.short	0x0082
	.zero		2


//--------------------- .nv.info                  --------------------------
	.section	.nv.info,"",@"SHT_CUDA_INFO"
	.align	4


	//----- nvinfo : EIATTR_REGCOUNT
	.align		4
        /*0000*/ 	.byte	0x04, 0x2f
        /*0002*/ 	.short	(.L_1 - .L_0)
	.align		4
.L_0:
        /*0004*/ 	.word	index@(_Z19column_remap_kernelPK6__halfPS_iiPKj)
        /*0008*/ 	.word	0x0000001c


	//----- nvinfo : EIATTR_FRAME_SIZE
	.align		4
.L_1:
        /*000c*/ 	.byte	0x04, 0x11
        /*000e*/ 	.short	(.L_3 - .L_2)
	.align		4
.L_2:
        /*0010*/ 	.word	index@(_Z19column_remap_kernelPK6__halfPS_iiPKj)
        /*0014*/ 	.word	0x00000000


	//----- nvinfo : EIATTR_MIN_STACK_SIZE
	.align		4
.L_3:
        /*0018*/ 	.byte	0x04, 0x12
        /*001a*/ 	.short	(.L_5 - .L_4)
	.align		4
.L_4:
        /*001c*/ 	.word	index@(_Z19column_remap_kernelPK6__halfPS_iiPKj)
        /*0020*/ 	.word	0x00000000
.L_5:


//--------------------- .nv.compat                --------------------------
	.section	.nv.compat,"",@"SHT_CUDA_COMPAT_INFO"
	.align	4
        /*0000*/ 	.byte	0x02, 0x09, 0x01, 0x00, 0x02, 0x02, 0x01, 0x00, 0x02, 0x05, 0x05, 0x00, 0x03, 0x07, 0x01, 0x01
        /*0010*/ 	.byte	0x02, 0x03, 0x00, 0x00, 0x02, 0x06, 0x01, 0x00, 0x04, 0x0b, 0x08, 0x00, 0x00, 0x00, 0x00, 0x00
        /*0020*/ 	.byte	0x00, 0x00, 0x00, 0x00


//--------------------- .nv.info._Z19column_remap_kernelPK6__halfPS_iiPKj --------------------------
	.section	.nv.info._Z19column_remap_kernelPK6__halfPS_iiPKj,"",@"SHT_CUDA_INFO"
	.sectionflags	@""
	.align	4


	//----- nvinfo : EIATTR_CUDA_API_VERSION
	.align		4
        /*0000*/ 	.byte	0x04, 0x37
        /*0002*/ 	.short	(.L_7 - .L_6)
.L_6:
        /*0004*/ 	.word	0x00000082


	//----- nvinfo : EIATTR_KPARAM_INFO
	.align		4
.L_7:
        /*0008*/ 	.byte	0x04, 0x17
        /*000a*/ 	.short	(.L_9 - .L_8)
.L_8:
        /*000c*/ 	.word	0x00000000
        /*0010*/ 	.short	0x0004
        /*0012*/ 	.short	0x0018
        /*0014*/ 	.byte	0x00, 0xf5, 0x21, 0x00


	//----- nvinfo : EIATTR_KPARAM_INFO
	.align		4
.L_9:
        /*0018*/ 	.byte	0x04, 0x17
        /*001a*/ 	.short	(.L_11 - .L_10)
.L_10:
        /*001c*/ 	.word	0x00000000
        /*0020*/ 	.short	0x0003
        /*0022*/ 	.short	0x0014
        /*0024*/ 	.byte	0x00, 0xf0, 0x11, 0x00


	//----- nvinfo : EIATTR_KPARAM_INFO
	.align		4
.L_11:
        /*0028*/ 	.byte	0x04, 0x17
        /*002a*/ 	.short	(.L_13 - .L_12)
.L_12:
        /*002c*/ 	.word	0x00000000
        /*0030*/ 	.short	0x0002
        /*0032*/ 	.short	0x0010
        /*0034*/ 	.byte	0x00, 0xf0, 0x11, 0x00


	//----- nvinfo : EIATTR_KPARAM_INFO
	.align		4
.L_13:
        /*0038*/ 	.byte	0x04, 0x17
        /*003a*/ 	.short	(.L_15 - .L_14)
.L_14:
        /*003c*/ 	.word	0x00000000
        /*0040*/ 	.short	0x0001
        /*0042*/ 	.short	0x0008
        /*0044*/ 	.byte	0x00, 0xf5, 0x21, 0x00


	//----- nvinfo : EIATTR_KPARAM_INFO
	.align		4
.L_15:
        /*0048*/ 	.byte	0x04, 0x17
        /*004a*/ 	.short	(.L_17 - .L_16)
.L_16:
        /*004c*/ 	.word	0x00000000
        /*0050*/ 	.short	0x0000
        /*0052*/ 	.short	0x0000
        /*0054*/ 	.byte	0x00, 0xf5, 0x21, 0x00


	//----- nvinfo : EIATTR_SPARSE_MMA_MASK
	.align		4
.L_17:
        /*0058*/ 	.byte	0x03, 0x50
        /*005a*/ 	.short	0x0000


	//----- nvinfo : EIATTR_MAXREG_COUNT
	.align		4
        /*005c*/ 	.byte	0x03, 0x1b
        /*005e*/ 	.short	0x00ff


	//----- nvinfo : EIATTR_MERCURY_ISA_VERSION
	.align		4
        /*0060*/ 	.byte	0x03, 0x5f
        /*0062*/ 	.short	0x0101


	//----- nvinfo : EIATTR_VRC_CTA_INIT_COUNT
	.align		4
        /*0064*/ 	.byte	0x02, 0x4a
	.zero		1
	.zero		1


	//----- nvinfo : EIATTR_EXIT_INSTR_OFFSETS
	.align		4
        /*0068*/ 	.byte	0x04, 0x1c
        /*006a*/ 	.short	(.L_19 - .L_18)


	//   ....[0]....
.L_18:
        /*006c*/ 	.word	0x000000f0


	//   ....[1]....
        /*0070*/ 	.word	0x00000420


	//   ....[2]....
        /*0074*/ 	.word	0x00000570


	//----- nvinfo : EIATTR_CRS_STACK_SIZE
	.align		4
.L_19:
        /*0078*/ 	.byte	0x04, 0x1e
        /*007a*/ 	.short	(.L_21 - .L_20)
.L_20:
        /*007c*/ 	.word	0x00000000


	//----- nvinfo : EIATTR_CBANK_PARAM_SIZE
	.align		4
.L_21:
        /*0080*/ 	.byte	0x03, 0x19
        /*0082*/ 	.short	0x0020


	//----- nvinfo : EIATTR_PARAM_CBANK
	.align		4
        /*0084*/ 	.byte	0x04, 0x0a
        /*0086*/ 	.short	(.L_23 - .L_22)
	.align		4
.L_22:
        /*0088*/ 	.word	index@(.nv.constant0._Z19column_remap_kernelPK6__halfPS_iiPKj)
        /*008c*/ 	.short	0x0380
        /*008e*/ 	.short	0x0020


	//----- nvinfo : EIATTR_SW_WAR
	.align		4
.L_23:
        /*0090*/ 	.byte	0x04, 0x36
        /*0092*/ 	.short	(.L_25 - .L_24)
.L_24:
        /*0094*/ 	.word	0x00000008
.L_25:


//--------------------- .nv.callgraph             --------------------------
	.section	.nv.callgraph,"",@"SHT_CUDA_CALLGRAPH"
	.align	4
	.sectionentsize	8
	.align		4
        /*0000*/ 	.word	0x00000000
	.align		4
        /*0004*/ 	.word	0xffffffff
	.align		4
        /*0008*/ 	.word	0x00000000
	.align		4
        /*000c*/ 	.word	0xfffffffe
	.align		4
        /*0010*/ 	.word	0x00000000
	.align		4
        /*0014*/ 	.word	0xfffffffd
	.align		4
        /*0018*/ 	.word	0x00000000
	.align		4
        /*001c*/ 	.word	0xfffffffc


//--------------------- .text._Z19column_remap_kernelPK6__halfPS_iiPKj --------------------------
	.section	.text._Z19column_remap_kernelPK6__halfPS_iiPKj,"ax",@progbits
	.align	128
        .global         _Z19column_remap_kernelPK6__halfPS_iiPKj
        .type           _Z19column_remap_kernelPK6__halfPS_iiPKj,@function
        .size           _Z19column_remap_kernelPK6__halfPS_iiPKj,(.L_x_5 - _Z19column_remap_kernelPK6__halfPS_iiPKj)
        .other          _Z19column_remap_kernelPK6__halfPS_iiPKj,@"STO_CUDA_ENTRY STV_DEFAULT"
_Z19column_remap_kernelPK6__halfPS_iiPKj:
.text._Z19column_remap_kernelPK6__halfPS_iiPKj:
[----:B------:R-:W-:Y:S01]  /*0000*/  LDC R1, c[0x0][0x37c] ;  /* 0x0000df00ff017b82 */ /* 0x000fe20000000800 */
[----:B------:R-:W0:Y:S07]  /*0010*/  S2R R0, SR_CTAID.X ;  /* 0x0000000000007919 */ /* 0x000e2e0000002500 */
[----:B------:R-:W1:Y:S01]  /*0020*/  LDC.64 R4, c[0x0][0x398] ;  /* 0x0000e600ff047b82 */ /* 0x000e620000000a00 */
[----:B------:R-:W2:Y:S01]  /*0030*/  LDCU.64 UR4, c[0x0][0x358] ;  /* 0x00006b00ff0477ac */ /* 0x000ea20008000a00 */
[----:B------:R-:W0:Y:S02]  /*0040*/  S2R R3, SR_TID.X ;  /* 0x0000000000037919 */ /* 0x000e240000002100 */
[----:B0-----:R-:W-:Y:S01]  /*0050*/  LEA R0, R0, R3, 0x8 ;  /* 0x0000000300007211 */ /* 0x001fe200078e40ff */
[----:B------:R-:W0:Y:S03]  /*0060*/  S2R R9, SR_CTAID.Y ;  /* 0x0000000000097919 */ /* 0x000e260000002600 */
[----:B------:R-:W3:Y:S01]  /*0070*/  LDC.64 R2, c[0x0][0x390] ;  /* 0x0000e400ff027b82 */ /* 0x000ee20000000a00 */
[----:B-1----:R-:W-:-:S05]  /*0080*/  IMAD.WIDE R4, R0, 0x4, R4 ;  /* 0x0000000400047825 */ /* 0x002fca00078e0204 */
[----:B--2---:R1:W5:Y:S01]  /*0090*/  LDG.E.CONSTANT R8, desc[UR4][R4.64] ;  /* 0x0000000404087981 */ /* 0x004362000c1e9900 */
[----:B0-----:R-:W-:-:S04]  /*00a0*/  SHF.L.U32 R9, R9, 0x4, RZ ;  /* 0x0000000409097819 */ /* 0x001fc800000006ff */
[C---:B---3--:R-:W-:Y:S01]  /*00b0*/  VIADDMNMX R3, R9.reuse, 0x10, R3, PT ;  /* 0x0000001009037846 */ /* 0x048fe20003800103 */
[----:B------:R-:W-:-:S04]  /*00c0*/  IMAD R9, R9, R2, RZ ;  /* 0x0000000209097224 */ /* 0x000fc800078e02ff */
[----:B------:R-:W-:-:S05]  /*00d0*/  IMAD R6, R3, R2, RZ ;  /* 0x0000000203067224 */ /* 0x000fca00078e02ff */
[----:B------:R-:W-:-:S13]  /*00e0*/  ISETP.GE.AND P0, PT, R9, R6, PT ;  /* 0x000000060900720c */ /* 0x000fda0003f06270 */
[----:B-1----:R-:W-:Y:S05]  /*00f0*/  @P0 EXIT ;  /* 0x000000000000094d */ /* 0x002fea0003800000 */
[----:B------:R-:W-:Y:S01]  /*0100*/  VIMNMX.U32 R11, PT, PT, R2, 0x1, !PT ;  /* 0x00000001020b7848 */ /* 0x000fe20007fe0000 */
[----:B------:R-:W-:Y:S01]  /*0110*/  BSSY.RECONVERGENT B0, `(.L_x_0) ;  /* 0x0000030000007945 */ /* 0x000fe20003800200 */
[C---:B------:R-:W-:Y:S02]  /*0120*/  IADD3 R3, PT, PT, R0.reuse, R9, RZ ;  /* 0x0000000900037210 */ /* 0x040fe40007ffe0ff */
[----:B------:R-:W0:Y:S01]  /*0130*/  I2F.U32.RP R10, R11 ;  /* 0x0000000b000a7306 */ /* 0x000e220000209000 */
[----:B------:R-:W-:Y:S01]  /*0140*/  IADD3 R0, PT, PT, R0, R6, RZ ;  /* 0x0000000600007210 */ /* 0x000fe20007ffe0ff */
[----:B------:R-:W-:Y:S01]  /*0150*/  IMAD.MOV R13, RZ, RZ, -R11 ;  /* 0x000000ffff0d7224 */ /* 0x000fe200078e0a0b */
[----:B------:R-:W-:Y:S01]  /*0160*/  ISETP.NE.U32.AND P2, PT, R11, RZ, PT ;  /* 0x000000ff0b00720c */ /* 0x000fe20003f45070 */
[----:B------:R-:W-:Y:S01]  /*0170*/  IMAD.IADD R7, R3, 0x1, R2 ;  /* 0x0000000103077824 */ /* 0x000fe200078e0202 */
[----:B-----5:R-:W-:-:S04]  /*0180*/  IADD3 R9, PT, PT, R9, R8, RZ ;  /* 0x0000000809097210 */ /* 0x020fc80007ffe0ff */
[----:B------:R-:W-:Y:S02]  /*0190*/  ISETP.GE.AND P0, PT, R7, R0, PT ;  /* 0x000000000700720c */ /* 0x000fe40003f06270 */
[----:B------:R-:W-:Y:S01]  /*01a0*/  VIMNMX R6, PT, PT, R0, R7, !PT ;  /* 0x0000000700067248 */ /* 0x000fe20007fe0100 */
[----:B0-----:R-:W0:Y:S02]  /*01b0*/  MUFU.RCP R10, R10 ;  /* 0x0000000a000a7308 */ /* 0x001e240000001000 */
[----:B0-----:R-:W-:Y:S01]  /*01c0*/  VIADD R4, R10, 0xffffffe ;  /* 0x0ffffffe0a047836 */ /* 0x001fe20000000000 */
[----:B------:R-:W-:-:S05]  /*01d0*/  SEL R10, RZ, 0x1, P0 ;  /* 0x00000001ff0a7807 */ /* 0x000fca0000000000 */
[----:B------:R0:W1:Y:S01]  /*01e0*/  F2I.FTZ.U32.TRUNC.NTZ R5, R4 ;  /* 0x0000000400057305 */ /* 0x000062000021f000 */
[----:B------:R-:W-:Y:S01]  /*01f0*/  IADD3 R6, PT, PT, R6, -R7, -R10 ;  /* 0x8000000706067210 */ /* 0x000fe20007ffe80a */
[----:B0-----:R-:W-:Y:S02]  /*0200*/  HFMA2 R4, -RZ, RZ, 0, 0 ;  /* 0x00000000ff047431 */ /* 0x001fe400000001ff */
[----:B-1----:R-:W-:-:S04]  /*0210*/  IMAD R13, R13, R5, RZ ;  /* 0x000000050d0d7224 */ /* 0x002fc800078e02ff */
[----:B------:R-:W-:-:S06]  /*0220*/  IMAD.HI.U32 R5, R5, R13, R4 ;  /* 0x0000000d05057227 */ /* 0x000fcc00078e0004 */
[----:B------:R-:W-:-:S04]  /*0230*/  IMAD.HI.U32 R13, R5, R6, RZ ;  /* 0x00000006050d7227 */ /* 0x000fc800078e00ff */
[----:B------:R-:W-:-:S04]  /*0240*/  IMAD.MOV R4, RZ, RZ, -R13 ;  /* 0x000000ffff047224 */ /* 0x000fc800078e0a0d */
[----:B------:R-:W-:Y:S02]  /*0250*/  IMAD R6, R11, R4, R6 ;  /* 0x000000040b067224 */ /* 0x000fe400078e0206 */
[----:B------:R-:W0:Y:S03]  /*0260*/  LDC.64 R4, c[0x0][0x380] ;  /* 0x0000e000ff047b82 */ /* 0x000e260000000a00 */
[----:B------:R-:W-:-:S13]  /*0270*/  ISETP.GE.U32.AND P0, PT, R6, R11, PT ;  /* 0x0000000b0600720c */ /* 0x000fda0003f06070 */
[----:B------:R-:W-:Y:S01]  /*0280*/  @P0 IADD3 R6, PT, PT, -R11, R6, RZ ;  /* 0x000000060b060210 */ /* 0x000fe20007ffe1ff */
[----:B------:R-:W-:-:S03]  /*0290*/  @P0 VIADD R13, R13, 0x1 ;  /* 0x000000010d0d0836 */ /* 0x000fc60000000000 */
[----:B------:R-:W-:Y:S02]  /*02a0*/  ISETP.GE.U32.AND P1, PT, R6, R11, PT ;  /* 0x0000000b0600720c */ /* 0x000fe40003f26070 */
[----:B------:R-:W1:Y:S11]  /*02b0*/  LDC.64 R6, c[0x0][0x388] ;  /* 0x0000e200ff067b82 */ /* 0x000e760000000a00 */
[----:B------:R-:W-:-:S02]  /*02c0*/  @P1 IADD3 R13, PT, PT, R13, 0x1, RZ ;  /* 0x000000010d0d1810 */ /* 0x000fc40007ffe0ff */
[----:B------:R-:W-:-:S05]  /*02d0*/  @!P2 LOP3.LUT R13, RZ, R11, RZ, 0x33, !PT ;  /* 0x0000000bff0da212 */ /* 0x000fca00078e33ff */
[----:B------:R-:W-:-:S05]  /*02e0*/  IMAD.IADD R14, R10, 0x1, R13 ;  /* 0x000000010a0e7824 */ /* 0x000fca00078e020d */
[C---:B------:R-:W-:Y:S02]  /*02f0*/  LOP3.LUT R10, R14.reuse, 0x3, RZ, 0xc0, !PT ;  /* 0x000000030e0a7812 */ /* 0x040fe400078ec0ff */
[----:B------:R-:W-:Y:S02]  /*0300*/  ISETP.GE.U32.AND P1, PT, R14, 0x3, PT ;  /* 0x000000030e00780c */ /* 0x000fe40003f26070 */
[----:B------:R-:W-:-:S13]  /*0310*/  ISETP.NE.AND P0, PT, R10, 0x3, PT ;  /* 0x000000030a00780c */ /* 0x000fda0003f05270 */
[----:B0-----:R-:W-:Y:S05]  /*0320*/  @!P0 BRA `(.L_x_1) ;  /* 0x0000000000388947 */ /* 0x001fea0003800000 */
[----:B------:R-:W0:Y:S01]  /*0330*/  LDC.64 R10, c[0x0][0x380] ;  /* 0x0000e000ff0a7b82 */ /* 0x000e220000000a00 */
[----:B------:R-:W-:-:S05]  /*0340*/  VIADD R8, R14, 0x1 ;  /* 0x000000010e087836 */ /* 0x000fca0000000000 */
[----:B------:R-:W-:Y:S02]  /*0350*/  LOP3.LUT R8, R8, 0x3, RZ, 0xc0, !PT ;  /* 0x0000000308087812 */ /* 0x000fe400078ec0ff */
[----:B------:R-:W2:Y:S02]  /*0360*/  LDC.64 R12, c[0x0][0x388] ;  /* 0x0000e200ff0c7b82 */ /* 0x000ea40000000a00 */
[----:B------:R-:W-:-:S07]  /*0370*/  IADD3 R8, PT, PT, -R8, RZ, RZ ;  /* 0x000000ff08087210 */ /* 0x000fce0007ffe1ff */
.L_x_2:
[----:B0--3--:R-:W-:-:S06]  /*0380*/  IMAD.WIDE R14, R9, 0x2, R10 ;  /* 0x00000002090e7825 */ /* 0x009fcc00078e020a */
[----:B------:R-:W3:Y:S01]  /*0390*/  LDG.E.U16.CONSTANT R15, desc[UR4][R14.64] ;  /* 0x000000040e0f7981 */ /* 0x000ee2000c1e9500 */
[C---:B--2---:R-:W-:Y:S01]  /*03a0*/  IMAD.WIDE R16, R3.reuse, 0x2, R12 ;  /* 0x0000000203107825 */ /* 0x044fe200078e020c */
[----:B------:R-:W-:-:S03]  /*03b0*/  IADD3 R3, PT, PT, R3, R2, RZ ;  /* 0x0000000203037210 */ /* 0x000fc60007ffe0ff */
[----:B------:R-:W-:Y:S02]  /*03c0*/  VIADD R8, R8, 0x1 ;  /* 0x0000000108087836 */ /* 0x000fe40000000000 */
[----:B------:R-:W-:-:S03]  /*03d0*/  IMAD.IADD R9, R9, 0x1, R2 ;  /* 0x0000000109097824 */ /* 0x000fc600078e0202 */
[----:B------:R-:W-:Y:S01]  /*03e0*/  ISETP.NE.AND P0, PT, R8, RZ, PT ;  /* 0x000000ff0800720c */ /* 0x000fe20003f05270 */
[----:B---3--:R3:W-:-:S12]  /*03f0*/  STG.E.U16 desc[UR4][R16.64], R15 ;  /* 0x0000000f10007986 */ /* 0x0087d8000c101504 */
[----:B------:R-:W-:Y:S05]  /*0400*/  @P0 BRA `(.L_x_2) ;  /* 0xfffffffc00dc0947 */ /* 0x000fea000383ffff */
.L_x_1:
[----:B------:R-:W-:Y:S05]  /*0410*/  BSYNC.RECONVERGENT B0 ;  /* 0x0000000000007941 */ /* 0x000fea0003800200 */
.L_x_0:
[----:B------:R-:W-:Y:S05]  /*0420*/  @!P1 EXIT ;  /* 0x000000000000994d */ /* 0x000fea0003800000 */
.L_x_3:
[----:B0-----:R-:W-:-:S04]  /*0430*/  IMAD.WIDE R24, R9, 0x2, R4 ;  /* 0x0000000209187825 */ /* 0x001fc800078e0204 */
[C---:B------:R-:W-:Y:S02]  /*0440*/  IMAD.WIDE R12, R2.reuse, 0x2, R24 ;  /* 0x00000002020c7825 */ /* 0x040fe400078e0218 */
[----:B------:R-:W2:Y:S02]  /*0450*/  LDG.E.U16.CONSTANT R25, desc[UR4][R24.64] ;  /* 0x0000000418197981 */ /* 0x000ea4000c1e9500 */
[C---:B---3--:R-:W-:Y:S02]  /*0460*/  IMAD.WIDE R16, R2.reuse, 0x2, R12 ;  /* 0x0000000202107825 */ /* 0x048fe400078e020c */
[----:B------:R-:W3:Y:S02]  /*0470*/  LDG.E.U16.CONSTANT R13, desc[UR4][R12.64] ;  /* 0x000000040c0d7981 */ /* 0x000ee4000c1e9500 */
[----:B------:R-:W-:Y:S02]  /*0480*/  IMAD.WIDE R20, R2, 0x2, R16 ;  /* 0x0000000202147825 */ /* 0x000fe400078e0210 */
[----:B------:R-:W4:Y:S04]  /*0490*/  LDG.E.U16.CONSTANT R17, desc[UR4][R16.64] ;  /* 0x0000000410117981 */ /* 0x000f28000c1e9500 */
[----:B------:R-:W5:Y:S01]  /*04a0*/  LDG.E.U16.CONSTANT R21, desc[UR4][R20.64] ;  /* 0x0000000414157981 */ /* 0x000f62000c1e9500 */
[----:B-1----:R-:W-:-:S04]  /*04b0*/  IMAD.WIDE R22, R3, 0x2, R6 ;  /* 0x0000000203167825 */ /* 0x002fc800078e0206 */
[----:B------:R-:W-:-:S04]  /*04c0*/  IMAD.WIDE R10, R2, 0x2, R22 ;  /* 0x00000002020a7825 */ /* 0x000fc800078e0216 */
[----:B------:R-:W-:-:S04]  /*04d0*/  IMAD.WIDE R14, R2, 0x2, R10 ;  /* 0x00000002020e7825 */ /* 0x000fc800078e020a */
[C---:B------:R-:W-:Y:S01]  /*04e0*/  IMAD.WIDE R18, R2.reuse, 0x2, R14 ;  /* 0x0000000202127825 */ /* 0x040fe200078e020e */
[----:B------:R-:W-:-:S04]  /*04f0*/  LEA R3, R2, R3, 0x2 ;  /* 0x0000000302037211 */ /* 0x000fc800078e10ff */
[----:B------:R-:W-:Y:S01]  /*0500*/  ISETP.GE.AND P0, PT, R3, R0, PT ;  /* 0x000000000300720c */ /* 0x000fe20003f06270 */
[----:B------:R-:W-:Y:S01]  /*0510*/  IMAD R9, R2, 0x4, R9 ;  /* 0x0000000402097824 */ /* 0x000fe200078e0209 */
[----:B--2---:R0:W-:Y:S04]  /*0520*/  STG.E.U16 desc[UR4][R22.64], R25 ;  /* 0x0000001916007986 */ /* 0x0041e8000c101504 */
[----:B---3--:R0:W-:Y:S04]  /*0530*/  STG.E.U16 desc[UR4][R10.64], R13 ;  /* 0x0000000d0a007986 */ /* 0x0081e8000c101504 */
[----:B----4-:R0:W-:Y:S04]  /*0540*/  STG.E.U16 desc[UR4][R14.64], R17 ;  /* 0x000000110e007986 */ /* 0x0101e8000c101504 */
[----:B-----5:R0:W-:Y:S01]  /*0550*/  STG.E.U16 desc[UR4][R18.64], R21 ;  /* 0x0000001512007986 */ /* 0x0201e2000c101504 */
[----:B------:R-:W-:Y:S05]  /*0560*/  @!P0 BRA `(.L_x_3) ;  /* 0xfffffffc00b08947 */ /* 0x000fea000383ffff */
[----:B------:R-:W-:Y:S05]  /*0570*/  EXIT ;  /* 0x000000000000794d */ /* 0x000fea0003800000 */
.L_x_4:
[----:B------:R-:W-:-:S00]  /*0580*/  BRA `(.L_x_4) ;  /* 0xfffffffc00fc7947 */ /* 0x000fc0000383ffff */
[----:B------:R-:W-:-:S00]  /*0590*/  NOP ;  /* 0x0000000000007918 */ /* 0x000fc00000000000 */
        /* <DEDUP_REMOVED lines=14> */
.L_x_5:


//--------------------- .nv.shared.reserved.0     --------------------------
	.section	.nv.shared.reserved.0,"aw",@nobits
	.weak		__nv_reservedSMEM_offset_0_alias
	.size		__nv_reservedSMEM_offset_0_alias, 0, 64
	.other		__nv_reservedSMEM_offset_0_alias,@"STO_CUDA_RESERVED_SHARED STV_DEFAULT"
__nv_reservedSMEM_offset_0_alias:
	.zero		0
	.zero		64


//--------------------- .nv.constant0._Z19column_remap_kernelPK6__halfPS_iiPKj --------------------------
	.section	.nv.constant0._Z19column_remap_kernelPK6__halfPS_iiPKj,"a",@progbits
	.sectionflags	@""
	.align	4
.nv.constant0._Z19column_remap_kernelPK6__halfPS_iiPKj:
	.zero		928


//--------------------- SYMBOLS --------------------------

	.type		.nv.reservedSmem.offset0,@object
	.size		.nv.reservedSmem.offset0,0x4
